//
// Generated by NVIDIA NVVM Compiler
//
// Compiler Build ID: CL-36424714
// Cuda compilation tools, release 13.0, V13.0.88
// Based on NVVM 20.0.0
//

.version 9.0
.target sm_100
.address_size 64

	// .globl	default_function_kernel

.visible .entry default_function_kernel(
	.param .u64 .ptr .align 1 default_function_kernel_param_0,
	.param .u64 .ptr .align 1 default_function_kernel_param_1
)
.maxntid 24
{
	.reg .pred 	%p<3>;
	.reg .b32 	%r<4>;
	.reg .b32 	%f<22>;
	.reg .b64 	%rd<8>;

	ld.param.u64 	%rd1, [default_function_kernel_param_0];
	ld.param.u64 	%rd2, [default_function_kernel_param_1];
	cvta.to.global.u64 	%rd3, %rd1;
	cvta.to.global.u64 	%rd4, %rd2;
	mov.u32 	%r1, %ctaid.x;
	mov.u32 	%r2, %tid.x;
	mad.lo.s32 	%r3, %r1, 24, %r2;
	mul.wide.u32 	%rd5, %r3, 4;
	add.s64 	%rd6, %rd4, %rd5;
	ld.global.nc.f32 	%f1, [%rd6];
	abs.f32 	%f2, %f1;
	setp.gt.f32 	%p1, %f2, 0f3F800000;
	rcp.approx.ftz.f32 	%f3, %f2;
	selp.f32 	%f4, %f3, %f2, %p1;
	mul.f32 	%f5, %f4, %f4;
	fma.rn.f32 	%f6, %f5, 0f3B2090AA, 0fBC6BE14F;
	fma.rn.f32 	%f7, %f6, %f5, 0f3D23397E;
	fma.rn.f32 	%f8, %f7, %f5, 0fBD948A7A;
	fma.rn.f32 	%f9, %f8, %f5, 0f3DD76B21;
	fma.rn.f32 	%f10, %f9, %f5, 0fBE111E88;
	fma.rn.f32 	%f11, %f10, %f5, 0f3E4CAF60;
	fma.rn.f32 	%f12, %f11, %f5, 0fBEAAAA27;
	mul.f32 	%f13, %f5, %f12;
	fma.rn.f32 	%f14, %f13, %f4, %f4;
	neg.f32 	%f15, %f14;
	fma.rn.f32 	%f16, 0f3F6EE581, 0f3FD774EB, %f15;
	selp.f32 	%f17, %f16, %f14, %p1;
	setp.num.f32 	%p2, %f2, %f2;
	copysign.f32 	%f18, %f1, %f17;
	selp.f32 	%f19, %f18, %f17, %p2;
	div.rn.f32 	%f20, %f1, %f19;
	cvt.rpi.f32.f32 	%f21, %f20;
	add.s64 	%rd7, %rd3, %rd5;
	st.global.f32 	[%rd7], %f21;
	ret;

}


// ===== COMPILED SASS (sm_100) =====

	.target	sm_100

	.elftype	@"ET_EXEC"


//--------------------- .note.nv.tkinfo           --------------------------
	.section	.note.nv.tkinfo,"",@"SHT_NOTE"
	.sectionflags	@"SHF_NOTE_NV_TKINFO"
	.tkinfo
        /*0018*/ 	.word	0x00000002
        /*0030*/ 	.string	""
        /*0030*/ 	.string	"ptxas"
        /*0030*/ 	.string	"Cuda compilation tools, release 13.0, V13.0.88"
        /*0030*/ 	.string	"Build cuda_13.0.r13.0/compiler.36424714_0"
        /*0030*/ 	.string	"-arch sm_100 -m 64 "



//--------------------- .note.nv.cuinfo           --------------------------
	.section	.note.nv.cuinfo,"",@"SHT_NOTE"
	.sectionflags	@"SHF_NOTE_NV_CUINFO"
        /*0018*/ 	.short	0x0002
        /*001a*/ 	.short	0x0064
        /*001c*/ 	.short	0x0082
	.zero		2


//--------------------- .nv.info                  --------------------------
	.section	.nv.info,"",@"SHT_CUDA_INFO"
	.align	4


	//----- nvinfo : EIATTR_REGCOUNT
	.align		4
        /*0000*/ 	.byte	0x04, 0x2f
        /*0002*/ 	.short	(.L_1 - .L_0)
	.align		4
.L_0:
        /*0004*/ 	.word	index@(default_function_kernel)
        /*0008*/ 	.word	0x00000010


	//----- nvinfo : EIATTR_FRAME_SIZE
	.align		4
.L_1:
        /*000c*/ 	.byte	0x04, 0x11
        /*000e*/ 	.short	(.L_3 - .L_2)
	.align		4
.L_2:
        /*0010*/ 	.word	index@($__internal_0_$__cuda_sm3x_div_rn_noftz_f32_slowpath)
        /*0014*/ 	.word	0x00000000


	//----- nvinfo : EIATTR_FRAME_SIZE
	.align		4
.L_3:
        /*0018*/ 	.byte	0x04, 0x11
        /*001a*/ 	.short	(.L_5 - .L_4)
	.align		4
.L_4:
        /*001c*/ 	.word	index@(default_function_kernel)
        /*0020*/ 	.word	0x00000000


	//----- nvinfo : EIATTR_MIN_STACK_SIZE
	.align		4
.L_5:
        /*0024*/ 	.byte	0x04, 0x12
        /*0026*/ 	.short	(.L_7 - .L_6)
	.align		4
.L_6:
        /*0028*/ 	.word	index@(default_function_kernel)
        /*002c*/ 	.word	0x00000000
.L_7:


//--------------------- .nv.compat                --------------------------
	.section	.nv.compat,"",@"SHT_CUDA_COMPAT_INFO"
	.align	4
        /*0000*/ 	.byte	0x02, 0x09, 0x00, 0x00, 0x02, 0x02, 0x01, 0x00, 0x02, 0x05, 0x05, 0x00, 0x03, 0x07, 0x01, 0x01
        /*0010*/ 	.byte	0x02, 0x03, 0x00, 0x00, 0x02, 0x06, 0x01, 0x00, 0x04, 0x0b, 0x08, 0x00, 0x01, 0x00, 0x00, 0x00
        /*0020*/ 	.byte	0x00, 0x00, 0x00, 0x00


//--------------------- .nv.info.default_function_kernel --------------------------
	.section	.nv.info.default_function_kernel,"",@"SHT_CUDA_INFO"
	.sectionflags	@""
	.align	4


	//----- nvinfo : EIATTR_CUDA_API_VERSION
	.align		4
        /*0000*/ 	.byte	0x04, 0x37
        /*0002*/ 	.short	(.L_9 - .L_8)
.L_8:
        /*0004*/ 	.word	0x00000082


	//----- nvinfo : EIATTR_KPARAM_INFO
	.align		4
.L_9:
        /*0008*/ 	.byte	0x04, 0x17
        /*000a*/ 	.short	(.L_11 - .L_10)
.L_10:
        /*000c*/ 	.word	0x00000000
        /*0010*/ 	.short	0x0001
        /*0012*/ 	.short	0x0008
        /*0014*/ 	.byte	0x00, 0xf5, 0x21, 0x00


	//----- nvinfo : EIATTR_KPARAM_INFO
	.align		4
.L_11:
        /*0018*/ 	.byte	0x04, 0x17
        /*001a*/ 	.short	(.L_13 - .L_12)
.L_12:
        /*001c*/ 	.word	0x00000000
        /*0020*/ 	.short	0x0000
        /*0022*/ 	.short	0x0000
        /*0024*/ 	.byte	0x00, 0xf5, 0x21, 0x00


	//----- nvinfo : EIATTR_SPARSE_MMA_MASK
	.align		4
.L_13:
        /*0028*/ 	.byte	0x03, 0x50
        /*002a*/ 	.short	0x0000


	//----- nvinfo : EIATTR_MAXREG_COUNT
	.align		4
        /*002c*/ 	.byte	0x03, 0x1b
        /*002e*/ 	.short	0x00ff


	//----- nvinfo : EIATTR_MERCURY_ISA_VERSION
	.align		4
        /*0030*/ 	.byte	0x03, 0x5f
        /*0032*/ 	.short	0x0101


	//----- nvinfo : EIATTR_VRC_CTA_INIT_COUNT
	.align		4
        /*0034*/ 	.byte	0x02, 0x4a
	.zero		1
	.zero		1


	//----- nvinfo : EIATTR_EXIT_INSTR_OFFSETS
	.align		4
        /*0038*/ 	.byte	0x04, 0x1c
        /*003a*/ 	.short	(.L_15 - .L_14)


	//   ....[0]....
.L_14:
        /*003c*/ 	.word	0x000002c0


	//----- nvinfo : EIATTR_MAX_THREADS
	.align		4
.L_15:
        /*0040*/ 	.byte	0x04, 0x05
        /*0042*/ 	.short	(.L_17 - .L_16)
.L_16:
        /*0044*/ 	.word	0x00000018
        /*0048*/ 	.word	0x00000001
        /*004c*/ 	.word	0x00000001


	//----- nvinfo : EIATTR_CRS_STACK_SIZE
	.align		4
.L_17:
        /*0050*/ 	.byte	0x04, 0x1e
        /*0052*/ 	.short	(.L_19 - .L_18)
.L_18:
        /*0054*/ 	.word	0x00000000


	//----- nvinfo : EIATTR_CBANK_PARAM_SIZE
	.align		4
.L_19:
        /*0058*/ 	.byte	0x03, 0x19
        /*005a*/ 	.short	0x0010


	//----- nvinfo : EIATTR_PARAM_CBANK
	.align		4
        /*005c*/ 	.byte	0x04, 0x0a
        /*005e*/ 	.short	(.L_21 - .L_20)
	.align		4
.L_20:
        /*0060*/ 	.word	index@(.nv.constant0.default_function_kernel)
        /*0064*/ 	.short	0x0380
        /*0066*/ 	.short	0x0010


	//----- nvinfo : EIATTR_SW_WAR
	.align		4
.L_21:
        /*0068*/ 	.byte	0x04, 0x36
        /*006a*/ 	.short	(.L_23 - .L_22)
.L_22:
        /*006c*/ 	.word	0x00000008
.L_23:


//--------------------- .nv.callgraph             --------------------------
	.section	.nv.callgraph,"",@"SHT_CUDA_CALLGRAPH"
	.align	4
	.sectionentsize	8
	.align		4
        /*0000*/ 	.word	0x00000000
	.align		4
        /*0004*/ 	.word	0xffffffff
	.align		4
        /*0008*/ 	.word	0x00000000
	.align		4
        /*000c*/ 	.word	0xfffffffe
	.align		4
        /*0010*/ 	.word	0x00000000
	.align		4
        /*0014*/ 	.word	0xfffffffd
	.align		4
        /*0018*/ 	.word	0x00000000
	.align		4
        /*001c*/ 	.word	0xfffffffc


//--------------------- .text.default_function_kernel --------------------------
	.section	.text.default_function_kernel,"ax",@progbits
	.align	128
        .global         default_function_kernel
        .type           default_function_kernel,@function
        .size           default_function_kernel,(.L_x_14 - default_function_kernel)
        .other          default_function_kernel,@"STO_CUDA_ENTRY STV_DEFAULT"
default_function_kernel:
.text.default_function_kernel:
[----:B------:R-:W-:Y:S01]  /*0000*/  LDC R1, c[0x0][0x37c] ;  /* 0x0000df00ff017b82 */ /* 0x000fe20000000800 */
[----:B------:R-:W0:Y:S07]  /*0010*/  S2R R2, SR_CTAID.X ;  /* 0x0000000000027919 */ /* 0x000e2e0000002500 */
[----:B------:R-:W1:Y:S01]  /*0020*/  LDC.64 R4, c[0x0][0x388] ;  /* 0x0000e200ff047b82 */ /* 0x000e620000000a00 */
[----:B------:R-:W2:Y:S01]  /*0030*/  LDCU.64 UR4, c[0x0][0x358] ;  /* 0x00006b00ff0477ac */ /* 0x000ea20008000a00 */
[----:B------:R-:W0:Y:S02]  /*0040*/  S2R R3, SR_TID.X ;  /* 0x0000000000037919 */ /* 0x000e240000002100 */
[----:B0-----:R-:W-:-:S04]  /*0050*/  IMAD R2, R2, 0x18, R3 ;  /* 0x0000001802027824 */ /* 0x001fc800078e0203 */
[----:B-1----:R-:W-:-:S05]  /*0060*/  IMAD.WIDE.U32 R4, R2, 0x4, R4 ;  /* 0x0000000402047825 */ /* 0x002fca00078e0004 */
[----:B--2---:R0:W2:Y:S01]  /*0070*/  LDG.E.CONSTANT R0, desc[UR4][R4.64] ;  /* 0x0000000404007981 */ /* 0x0040a2000c1e9900 */
[----:B------:R-:W-:Y:S01]  /*0080*/  IMAD.MOV.U32 R7, RZ, RZ, 0x3b2090aa ;  /* 0x3b2090aaff077424 */ /* 0x000fe200078e00ff */
[----:B------:R-:W-:Y:S01]  /*0090*/  BSSY.RECONVERGENT B0, `(.L_x_0) ;  /* 0x000001e000007945 */ /* 0x000fe20003800200 */
[----:B0-----:R-:W-:Y:S01]  /*00a0*/  IMAD.MOV.U32 R4, RZ, RZ, 0x3f6ee581 ;  /* 0x3f6ee581ff047424 */ /* 0x001fe200078e00ff */
[----:B--2---:R-:W0:Y:S01]  /*00b0*/  MUFU.RCP R3, |R0| ;  /* 0x4000000000037308 */ /* 0x004e220000001000 */
[----:B------:R-:W-:-:S04]  /*00c0*/  FSETP.GT.AND P0, PT, |R0|, 1, PT ;  /* 0x3f8000000000780b */ /* 0x000fc80003f04200 */
[----:B0-----:R-:W-:-:S05]  /*00d0*/  FSEL R3, R3, |R0|, P0 ;  /* 0x4000000003037208 */ /* 0x001fca0000000000 */
[----:B------:R-:W-:-:S04]  /*00e0*/  FMUL R6, R3, R3 ;  /* 0x0000000303067220 */ /* 0x000fc80000400000 */
[----:B------:R-:W-:-:S04]  /*00f0*/  FFMA R7, R6, R7, -0.014396979473531246185 ;  /* 0xbc6be14f06077423 */ /* 0x000fc80000000007 */
[----:B------:R-:W-:-:S04]  /*0100*/  FFMA R7, R6, R7, 0.039849750697612762451 ;  /* 0x3d23397e06077423 */ /* 0x000fc80000000007 */
[----:B------:R-:W-:-:S04]  /*0110*/  FFMA R7, R6, R7, -0.072529748082160949707 ;  /* 0xbd948a7a06077423 */ /* 0x000fc80000000007 */
[----:B------:R-:W-:-:S04]  /*0120*/  FFMA R7, R6, R7, 0.10518480092287063599 ;  /* 0x3dd76b2106077423 */ /* 0x000fc80000000007 */
[----:B------:R-:W-:-:S04]  /*0130*/  FFMA R7, R6, R7, -0.14171802997589111328 ;  /* 0xbe111e8806077423 */ /* 0x000fc80000000007 */
[----:B------:R-:W-:-:S04]  /*0140*/  FFMA R7, R6, R7, 0.19988775253295898438 ;  /* 0x3e4caf6006077423 */ /* 0x000fc80000000007 */
[----:B------:R-:W-:-:S04]  /*0150*/  FFMA R7, R6, R7, -0.33332940936088562012 ;  /* 0xbeaaaa2706077423 */ /* 0x000fc80000000007 */
[----:B------:R-:W-:-:S04]  /*0160*/  FMUL R6, R6, R7 ;  /* 0x0000000706067220 */ /* 0x000fc80000400000 */
[----:B------:R-:W-:-:S04]  /*0170*/  FFMA R3, R3, R6, R3 ;  /* 0x0000000603037223 */ /* 0x000fc80000000003 */
[----:B------:R-:W-:Y:S01]  /*0180*/  @P0 FFMA R3, R4, 1.6832555532455444336, -R3 ;  /* 0x3fd774eb04030823 */ /* 0x000fe20000000803 */
[----:B------:R-:W-:-:S04]  /*0190*/  FSETP.NAN.AND P0, PT, |R0|, |R0|, PT ;  /* 0x400000000000720b */ /* 0x000fc80003f08200 */
[----:B------:R-:W-:-:S04]  /*01a0*/  LOP3.LUT R4, R3, 0x80000000, R0, 0xb8, !PT ;  /* 0x8000000003047812 */ /* 0x000fc800078eb800 */
[----:B------:R-:W-:-:S04]  /*01b0*/  FSEL R3, R4, R3, !P0 ;  /* 0x0000000304037208 */ /* 0x000fc80004000000 */
[----:B------:R-:W0:Y:S08]  /*01c0*/  MUFU.RCP R4, R3 ;  /* 0x0000000300047308 */ /* 0x000e300000001000 */
[----:B------:R-:W1:Y:S01]  /*01d0*/  FCHK P0, R0, R3 ;  /* 0x0000000300007302 */ /* 0x000e620000000000 */
[----:B0-----:R-:W-:-:S04]  /*01e0*/  FFMA R5, -R3, R4, 1 ;  /* 0x3f80000003057423 */ /* 0x001fc80000000104 */
[----:B------:R-:W-:-:S04]  /*01f0*/  FFMA R5, R4, R5, R4 ;  /* 0x0000000504057223 */ /* 0x000fc80000000004 */
[----:B------:R-:W-:-:S04]  /*0200*/  FFMA R4, R0, R5, RZ ;  /* 0x0000000500047223 */ /* 0x000fc800000000ff */
[----:B------:R-:W-:-:S04]  /*0210*/  FFMA R6, -R3, R4, R0 ;  /* 0x0000000403067223 */ /* 0x000fc80000000100 */
[----:B------:R-:W-:Y:S01]  /*0220*/  FFMA R6, R5, R6, R4 ;  /* 0x0000000605067223 */ /* 0x000fe20000000004 */
[----:B-1----:R-:W-:Y:S06]  /*0230*/  @!P0 BRA `(.L_x_1) ;  /* 0x00000000000c8947 */ /* 0x002fec0003800000 */
[----:B------:R-:W-:-:S07]  /*0240*/  MOV R11, 0x260 ;  /* 0x00000260000b7802 */ /* 0x000fce0000000f00 */
[----:B------:R-:W-:Y:S05]  /*0250*/  CALL.REL.NOINC `($__internal_0_$__cuda_sm3x_div_rn_noftz_f32_slowpath) ;  /* 0x00000000001c7944 */ /* 0x000fea0003c00000 */
[----:B------:R-:W-:-:S07]  /*0260*/  IMAD.MOV.U32 R6, RZ, RZ, R3 ;  /* 0x000000ffff067224 */ /* 0x000fce00078e0003 */
.L_x_1:
[----:B------:R-:W-:Y:S05]  /*0270*/  BSYNC.RECONVERGENT B0 ;  /* 0x0000000000007941 */ /* 0x000fea0003800200 */
.L_x_0:
[----:B------:R-:W0:Y:S01]  /*0280*/  LDC.64 R4, c[0x0][0x380] ;  /* 0x0000e000ff047b82 */ /* 0x000e220000000a00 */
[----:B------:R-:W1:Y:S01]  /*0290*/  FRND.CEIL R7, R6 ;  /* 0x0000000600077307 */ /* 0x000e620000209000 */
[----:B0-----:R-:W-:-:S05]  /*02a0*/  IMAD.WIDE.U32 R2, R2, 0x4, R4 ;  /* 0x0000000402027825 */ /* 0x001fca00078e0004 */
[----:B-1----:R-:W-:Y:S01]  /*02b0*/  STG.E desc[UR4][R2.64], R7 ;  /* 0x0000000702007986 */ /* 0x002fe2000c101904 */
[----:B------:R-:W-:Y:S05]  /*02c0*/  EXIT ;  /* 0x000000000000794d */ /* 0x000fea0003800000 */
        .weak           $__internal_0_$__cuda_sm3x_div_rn_noftz_f32_slowpath
        .type           $__internal_0_$__cuda_sm3x_div_rn_noftz_f32_slowpath,@function
        .size           $__internal_0_$__cuda_sm3x_div_rn_noftz_f32_slowpath,(.L_x_14 - $__internal_0_$__cuda_sm3x_div_rn_noftz_f32_slowpath)
$__internal_0_$__cuda_sm3x_div_rn_noftz_f32_slowpath:
[--C-:B------:R-:W-:Y:S01]  /*02d0*/  SHF.R.U32.HI R5, RZ, 0x17, R3.reuse ;  /* 0x00000017ff057819 */ /* 0x100fe20000011603 */
[----:B------:R-:W-:Y:S01]  /*02e0*/  BSSY.RECONVERGENT B1, `(.L_x_2) ;  /* 0x0000064000017945 */ /* 0x000fe20003800200 */
[--C-:B------:R-:W-:Y:S01]  /*02f0*/  SHF.R.U32.HI R4, RZ, 0x17, R0.reuse ;  /* 0x00000017ff047819 */ /* 0x100fe20000011600 */
[----:B------:R-:W-:Y:S01]  /*0300*/  IMAD.MOV.U32 R6, RZ, RZ, R0 ;  /* 0x000000ffff067224 */ /* 0x000fe200078e0000 */
[----:B------:R-:W-:Y:S01]  /*0310*/  LOP3.LUT R5, R5, 0xff, RZ, 0xc0, !PT ;  /* 0x000000ff05057812 */ /* 0x000fe200078ec0ff */
[----:B------:R-:W-:Y:S01]  /*0320*/  IMAD.MOV.U32 R7, RZ, RZ, R3 ;  /* 0x000000ffff077224 */ /* 0x000fe200078e0003 */
[----:B------:R-:W-:-:S03]  /*0330*/  LOP3.LUT R4, R4, 0xff, RZ, 0xc0, !PT ;  /* 0x000000ff04047812 */ /* 0x000fc600078ec0ff */
[----:B------:R-:W-:Y:S02]  /*0340*/  VIADD R10, R5, 0xffffffff ;  /* 0xffffffff050a7836 */ /* 0x000fe40000000000 */
[----:B------:R-:W-:-:S03]  /*0350*/  VIADD R9, R4, 0xffffffff ;  /* 0xffffffff04097836 */ /* 0x000fc60000000000 */
[----:B------:R-:W-:-:S04]  /*0360*/  ISETP.GT.U32.AND P0, PT, R10, 0xfd, PT ;  /* 0x000000fd0a00780c */ /* 0x000fc80003f04070 */
[----:B------:R-:W-:-:S13]  /*0370*/  ISETP.GT.U32.OR P0, PT, R9, 0xfd, P0 ;  /* 0x000000fd0900780c */ /* 0x000fda0000704470 */
[----:B------:R-:W-:Y:S01]  /*0380*/  @!P0 IMAD.MOV.U32 R8, RZ, RZ, RZ ;  /* 0x000000ffff088224 */ /* 0x000fe200078e00ff */
[----:B------:R-:W-:Y:S06]  /*0390*/  @!P0 BRA `(.L_x_3) ;  /* 0x00000000005c8947 */ /* 0x000fec0003800000 */
[----:B------:R-:W-:Y:S02]  /*03a0*/  FSETP.GTU.FTZ.AND P0, PT, |R0|, +INF , PT ;  /* 0x7f8000000000780b */ /* 0x000fe40003f1c200 */
[----:B------:R-:W-:-:S04]  /*03b0*/  FSETP.GTU.FTZ.AND P1, PT, |R3|, +INF , PT ;  /* 0x7f8000000300780b */ /* 0x000fc80003f3c200 */
[----:B------:R-:W-:-:S13]  /*03c0*/  PLOP3.LUT P0, PT, P0, P1, PT, 0xf8, 0x8f ;  /* 0x00000000008f781c */ /* 0x000fda0000703f70 */
[----:B------:R-:W-:Y:S05]  /*03d0*/  @P0 BRA `(.L_x_4) ;  /* 0x00000004004c0947 */ /* 0x000fea0003800000 */
[----:B------:R-:W-:-:S13]  /*03e0*/  LOP3.LUT P0, RZ, R7, 0x7fffffff, R6, 0xc8, !PT ;  /* 0x7fffffff07ff7812 */ /* 0x000fda000780c806 */
[----:B------:R-:W-:Y:S05]  /*03f0*/  @!P0 BRA `(.L_x_5) ;  /* 0x00000004003c8947 */ /* 0x000fea0003800000 */
[C---:B------:R-:W-:Y:S02]  /*0400*/  FSETP.NEU.FTZ.AND P2, PT, |R0|.reuse, +INF , PT ;  /* 0x7f8000000000780b */ /* 0x040fe40003f5d200 */
[----:B------:R-:W-:Y:S02]  /*0410*/  FSETP.NEU.FTZ.AND P1, PT, |R3|, +INF , PT ;  /* 0x7f8000000300780b */ /* 0x000fe40003f3d200 */
[----:B------:R-:W-:-:S11]  /*0420*/  FSETP.NEU.FTZ.AND P0, PT, |R0|, +INF , PT ;  /* 0x7f8000000000780b */ /* 0x000fd60003f1d200 */
[----:B------:R-:W-:Y:S05]  /*0430*/  @!P1 BRA !P2, `(.L_x_5) ;  /* 0x00000004002c9947 */ /* 0x000fea0005000000 */
[----:B------:R-:W-:-:S04]  /*0440*/  LOP3.LUT P2, RZ, R6, 0x7fffffff, RZ, 0xc0, !PT ;  /* 0x7fffffff06ff7812 */ /* 0x000fc8000784c0ff */
[----:B------:R-:W-:-:S13]  /*0450*/  PLOP3.LUT P1, PT, P1, P2, PT, 0x2f, 0xf2 ;  /* 0x0000000000f2781c */ /* 0x000fda0000f24577 */
[----:B------:R-:W-:Y:S05]  /*0460*/  @P1 BRA `(.L_x_6) ;  /* 0x0000000400181947 */ /* 0x000fea0003800000 */
[----:B------:R-:W-:-:S04]  /*0470*/  LOP3.LUT P1, RZ, R7, 0x7fffffff, RZ, 0xc0, !PT ;  /* 0x7fffffff07ff7812 */ /* 0x000fc8000782c0ff */
[----:B------:R-:W-:-:S13]  /*0480*/  PLOP3.LUT P0, PT, P0, P1, PT, 0x2f, 0xf2 ;  /* 0x0000000000f2781c */ /* 0x000fda0000702577 */
[----:B------:R-:W-:Y:S05]  /*0490*/  @P0 BRA `(.L_x_7) ;  /* 0x0000000400000947 */ /* 0x000fea0003800000 */
[----:B------:R-:W-:Y:S02]  /*04a0*/  ISETP.GE.AND P0, PT, R9, RZ, PT ;  /* 0x000000ff0900720c */ /* 0x000fe40003f06270 */
[----:B------:R-:W-:-:S11]  /*04b0*/  ISETP.GE.AND P1, PT, R10, RZ, PT ;  /* 0x000000ff0a00720c */ /* 0x000fd60003f26270 */
[----:B------:R-:W-:Y:S02]  /*04c0*/  @P0 IMAD.MOV.U32 R8, RZ, RZ, RZ ;  /* 0x000000ffff080224 */ /* 0x000fe400078e00ff */
[----:B------:R-:W-:Y:S01]  /*04d0*/  @!P0 FFMA R6, R0, 1.84467440737095516160e+19, RZ ;  /* 0x5f80000000068823 */ /* 0x000fe200000000ff */
[----:B------:R-:W-:Y:S02]  /*04e0*/  @!P0 IMAD.MOV.U32 R8, RZ, RZ, -0x40 ;  /* 0xffffffc0ff088424 */ /* 0x000fe400078e00ff */
[----:B------:R-:W-:Y:S02]  /*04f0*/  @!P1 FFMA R7, R3, 1.84467440737095516160e+19, RZ ;  /* 0x5f80000003079823 */ /* 0x000fe400000000ff */
[----:B------:R-:W-:-:S07]  /*0500*/  @!P1 VIADD R8, R8, 0x40 ;  /* 0x0000004008089836 */ /* 0x000fce0000000000 */
.L_x_3:
[----:B------:R-:W-:Y:S01]  /*0510*/  LEA R0, R5, 0xc0800000, 0x17 ;  /* 0xc080000005007811 */ /* 0x000fe200078eb8ff */
[----:B------:R-:W-:Y:S01]  /*0520*/  VIADD R4, R4, 0xffffff81 ;  /* 0xffffff8104047836 */ /* 0x000fe20000000000 */
[----:B------:R-:W-:Y:S02]  /*0530*/  BSSY.RECONVERGENT B2, `(.L_x_8) ;  /* 0x0000035000027945 */ /* 0x000fe40003800200 */
[----:B------:R-:W-:Y:S01]  /*0540*/  IADD3 R7, PT, PT, -R0, R7, RZ ;  /* 0x0000000700077210 */ /* 0x000fe20007ffe1ff */
[C---:B------:R-:W-:Y:S01]  /*0550*/  IMAD R0, R4.reuse, -0x800000, R6 ;  /* 0xff80000004007824 */ /* 0x040fe200078e0206 */
[----:B------:R-:W-:Y:S02]  /*0560*/  IADD3 R5, PT, PT, R4, 0x7f, -R5 ;  /* 0x0000007f04057810 */ /* 0x000fe40007ffe805 */
[----:B------:R-:W0:Y:S01]  /*0570*/  MUFU.RCP R3, R7 ;  /* 0x0000000700037308 */ /* 0x000e220000001000 */
[----:B------:R-:W-:Y:S02]  /*0580*/  FADD.FTZ R9, -R7, -RZ ;  /* 0x800000ff07097221 */ /* 0x000fe40000010100 */
[----:B------:R-:W-:-:S02]  /*0590*/  IMAD.IADD R5, R5, 0x1, R8 ;  /* 0x0000000105057824 */ /* 0x000fc400078e0208 */
[----:B0-----:R-:W-:-:S04]  /*05a0*/  FFMA R10, R3, R9, 1 ;  /* 0x3f800000030a7423 */ /* 0x001fc80000000009 */
[----:B------:R-:W-:-:S04]  /*05b0*/  FFMA R10, R3, R10, R3 ;  /* 0x0000000a030a7223 */ /* 0x000fc80000000003 */
[----:B------:R-:W-:-:S04]  /*05c0*/  FFMA R3, R0, R10, RZ ;  /* 0x0000000a00037223 */ /* 0x000fc800000000ff */
[----:B------:R-:W-:-:S04]  /*05d0*/  FFMA R6, R9, R3, R0 ;  /* 0x0000000309067223 */ /* 0x000fc80000000000 */
[----:B------:R-:W-:-:S04]  /*05e0*/  FFMA R13, R10, R6, R3 ;  /* 0x000000060a0d7223 */ /* 0x000fc80000000003 */
[----:B------:R-:W-:-:S04]  /*05f0*/  FFMA R6, R9, R13, R0 ;  /* 0x0000000d09067223 */ /* 0x000fc80000000000 */
[----:B------:R-:W-:-:S05]  /*0600*/  FFMA R3, R10, R6, R13 ;  /* 0x000000060a037223 */ /* 0x000fca000000000d */
[----:B------:R-:W-:-:S04]  /*0610*/  SHF.R.U32.HI R0, RZ, 0x17, R3 ;  /* 0x00000017ff007819 */ /* 0x000fc80000011603 */
[----:B------:R-:W-:-:S05]  /*0620*/  LOP3.LUT R0, R0, 0xff, RZ, 0xc0, !PT ;  /* 0x000000ff00007812 */ /* 0x000fca00078ec0ff */
[----:B------:R-:W-:-:S04]  /*0630*/  IMAD.IADD R8, R0, 0x1, R5 ;  /* 0x0000000100087824 */ /* 0x000fc800078e0205 */
[----:B------:R-:W-:-:S05]  /*0640*/  VIADD R0, R8, 0xffffffff ;  /* 0xffffffff08007836 */ /* 0x000fca0000000000 */
[----:B------:R-:W-:-:S13]  /*0650*/  ISETP.GE.U32.AND P0, PT, R0, 0xfe, PT ;  /* 0x000000fe0000780c */ /* 0x000fda0003f06070 */
[----:B------:R-:W-:Y:S05]  /*0660*/  @!P0 BRA `(.L_x_9) ;  /* 0x0000000000808947 */ /* 0x000fea0003800000 */
[----:B------:R-:W-:-:S13]  /*0670*/  ISETP.GT.AND P0, PT, R8, 0xfe, PT ;  /* 0x000000fe0800780c */ /* 0x000fda0003f04270 */
[----:B------:R-:W-:Y:S05]  /*0680*/  @P0 BRA `(.L_x_10) ;  /* 0x00000000006c0947 */ /* 0x000fea0003800000 */
[----:B------:R-:W-:-:S13]  /*0690*/  ISETP.GE.AND P0, PT, R8, 0x1, PT ;  /* 0x000000010800780c */ /* 0x000fda0003f06270 */
[----:B------:R-:W-:Y:S05]  /*06a0*/  @P0 BRA `(.L_x_11) ;  /* 0x0000000000740947 */ /* 0x000fea0003800000 */
[----:B------:R-:W-:Y:S02]  /*06b0*/  ISETP.GE.AND P0, PT, R8, -0x18, PT ;  /* 0xffffffe80800780c */ /* 0x000fe40003f06270 */
[----:B------:R-:W-:-:S11]  /*06c0*/  LOP3.LUT R3, R3, 0x80000000, RZ, 0xc0, !PT ;  /* 0x8000000003037812 */ /* 0x000fd600078ec0ff */
[----:B------:R-:W-:Y:S05]  /*06d0*/  @!P0 BRA `(.L_x_11) ;  /* 0x0000000000688947 */ /* 0x000fea0003800000 */
[-CC-:B------:R-:W-:Y:S01]  /*06e0*/  FFMA.RZ R0, R10, R6.reuse, R13.reuse ;  /* 0x000000060a007223 */ /* 0x180fe2000000c00d */
[----:B------:R-:W-:Y:S02]  /*06f0*/  VIADD R7, R8, 0x20 ;  /* 0x0000002008077836 */ /* 0x000fe40000000000 */
[-CC-:B------:R-:W-:Y:S01]  /*0700*/  FFMA.RM R5, R10, R6.reuse, R13.reuse ;  /* 0x000000060a057223 */ /* 0x180fe2000000400d */
[----:B------:R-:W-:Y:S02]  /*0710*/  ISETP.NE.AND P2, PT, R8, RZ, PT ;  /* 0x000000ff0800720c */ /* 0x000fe40003f45270 */
[----:B------:R-:W-:Y:S01]  /*0720*/  LOP3.LUT R4, R0, 0x7fffff, RZ, 0xc0, !PT ;  /* 0x007fffff00047812 */ /* 0x000fe200078ec0ff */
[----:B------:R-:W-:Y:S01]  /*0730*/  FFMA.RP R0, R10, R6, R13 ;  /* 0x000000060a007223 */ /* 0x000fe2000000800d */
[----:B------:R-:W-:Y:S02]  /*0740*/  ISETP.NE.AND P1, PT, R8, RZ, PT ;  /* 0x000000ff0800720c */ /* 0x000fe40003f25270 */
[----:B------:R-:W-:-:S02]  /*0750*/  LOP3.LUT R4, R4, 0x800000, RZ, 0xfc, !PT ;  /* 0x0080000004047812 */ /* 0x000fc400078efcff */
[----:B------:R-:W-:Y:S02]  /*0760*/  IADD3 R6, PT, PT, -R8, RZ, RZ ;  /* 0x000000ff08067210 */ /* 0x000fe40007ffe1ff */
[----:B------:R-:W-:Y:S02]  /*0770*/  SHF.L.U32 R7, R4, R7, RZ ;  /* 0x0000000704077219 */ /* 0x000fe400000006ff */
[----:B------:R-:W-:Y:S02]  /*0780*/  FSETP.NEU.FTZ.AND P0, PT, R0, R5, PT ;  /* 0x000000050000720b */ /* 0x000fe40003f1d000 */
[----:B------:R-:W-:Y:S02]  /*0790*/  SEL R5, R6, RZ, P2 ;  /* 0x000000ff06057207 */ /* 0x000fe40001000000 */
[----:B------:R-:W-:Y:S02]  /*07a0*/  ISETP.NE.AND P1, PT, R7, RZ, P1 ;  /* 0x000000ff0700720c */ /* 0x000fe40000f25270 */
[----:B------:R-:W-:-:S02]  /*07b0*/  SHF.R.U32.HI R5, RZ, R5, R4 ;  /* 0x00000005ff057219 */ /* 0x000fc40000011604 */
[----:B------:R-:W-:Y:S02]  /*07c0*/  PLOP3.LUT P0, PT, P0, P1, PT, 0xf8, 0x8f ;  /* 0x00000000008f781c */ /* 0x000fe40000703f70 */
[----:B------:R-:W-:Y:S02]  /*07d0*/  SHF.R.U32.HI R7, RZ, 0x1, R5 ;  /* 0x00000001ff077819 */ /* 0x000fe40000011605 */
[----:B------:R-:W-:-:S04]  /*07e0*/  SEL R0, RZ, 0x1, !P0 ;  /* 0x00000001ff007807 */ /* 0x000fc80004000000 */
[----:B------:R-:W-:-:S04]  /*07f0*/  LOP3.LUT R0, R0, 0x1, R7, 0xf8, !PT ;  /* 0x0000000100007812 */ /* 0x000fc800078ef807 */
[----:B------:R-:W-:-:S05]  /*0800*/  LOP3.LUT R0, R0, R5, RZ, 0xc0, !PT ;  /* 0x0000000500007212 */ /* 0x000fca00078ec0ff */
[----:B------:R-:W-:-:S05]  /*0810*/  IMAD.IADD R0, R7, 0x1, R0 ;  /* 0x0000000107007824 */ /* 0x000fca00078e0200 */
[----:B------:R-:W-:Y:S01]  /*0820*/  LOP3.LUT R3, R0, R3, RZ, 0xfc, !PT ;  /* 0x0000000300037212 */ /* 0x000fe200078efcff */
[----:B------:R-:W-:Y:S06]  /*0830*/  BRA `(.L_x_11) ;  /* 0x0000000000107947 */ /* 0x000fec0003800000 */
.L_x_10:
[----:B------:R-:W-:-:S04]  /*0840*/  LOP3.LUT R3, R3, 0x80000000, RZ, 0xc0, !PT ;  /* 0x8000000003037812 */ /* 0x000fc800078ec0ff */
[----:B------:R-:W-:Y:S01]  /*0850*/  LOP3.LUT R3, R3, 0x7f800000, RZ, 0xfc, !PT ;  /* 0x7f80000003037812 */ /* 0x000fe200078efcff */
[----:B------:R-:W-:Y:S06]  /*0860*/  BRA `(.L_x_11) ;  /* 0x0000000000047947 */ /* 0x000fec0003800000 */
.L_x_9:
[----:B------:R-:W-:-:S07]  /*0870*/  IMAD R3, R5, 0x800000, R3 ;  /* 0x0080000005037824 */ /* 0x000fce00078e0203 */
.L_x_11:
[----:B------:R-:W-:Y:S05]  /*0880*/  BSYNC.RECONVERGENT B2 ;  /* 0x0000000000027941 */ /* 0x000fea0003800200 */
.L_x_8:
[----:B------:R-:W-:Y:S05]  /*0890*/  BRA `(.L_x_12) ;  /* 0x0000000000207947 */ /* 0x000fea0003800000 */
.L_x_7:
[----:B------:R-:W-:-:S04]  /*08a0*/  LOP3.LUT R3, R7, 0x80000000, R6, 0x48, !PT ;  /* 0x8000000007037812 */ /* 0x000fc800078e4806 */
[----:B------:R-:W-:Y:S01]  /*08b0*/  LOP3.LUT R3, R3, 0x7f800000, RZ, 0xfc, !PT ;  /* 0x7f80000003037812 */ /* 0x000fe200078efcff */
[----:B------:R-:W-:Y:S06]  /*08c0*/  BRA `(.L_x_12) ;  /* 0x0000000000147947 */ /* 0x000fec0003800000 */
.L_x_6:
[----:B------:R-:W-:Y:S01]  /*08d0*/  LOP3.LUT R3, R7, 0x80000000, R6, 0x48, !PT ;  /* 0x8000000007037812 */ /* 0x000fe200078e4806 */
[----:B------:R-:W-:Y:S06]  /*08e0*/  BRA `(.L_x_12) ;  /* 0x00000000000c7947 */ /* 0x000fec0003800000 */
.L_x_5:
[----:B------:R-:W0:Y:S01]  /*08f0*/  MUFU.RSQ R3, -QNAN ;  /* 0xffc0000000037908 */ /* 0x000e220000001400 */
[----:B------:R-:W-:Y:S05]  /*0900*/  BRA `(.L_x_12) ;  /* 0x0000000000047947 */ /* 0x000fea0003800000 */
.L_x_4:
[----:B------:R-:W-:-:S07]  /*0910*/  FADD.FTZ R3, R0, R3 ;  /* 0x0000000300037221 */ /* 0x000fce0000010000 */
.L_x_12:
[----:B------:R-:W-:Y:S05]  /*0920*/  BSYNC.RECONVERGENT B1 ;  /* 0x0000000000017941 */ /* 0x000fea0003800200 */
.L_x_2:
[----:B------:R-:W-:Y:S02]  /*0930*/  IMAD.MOV.U32 R4, RZ, RZ, R11 ;  /* 0x000000ffff047224 */ /* 0x000fe400078e000b */
[----:B------:R-:W-:-:S04]  /*0940*/  IMAD.MOV.U32 R5, RZ, RZ, 0x0 ;  /* 0x00000000ff057424 */ /* 0x000fc800078e00ff */
[----:B0-----:R-:W-:Y:S05]  /*0950*/  RET.REL.NODEC R4 `(default_function_kernel) ;  /* 0xfffffff404a87950 */ /* 0x001fea0003c3ffff */
.L_x_13:
[----:B------:R-:W-:-:S00]  /*0960*/  BRA `(.L_x_13) ;  /* 0xfffffffc00fc7947 */ /* 0x000fc0000383ffff */
[----:B------:R-:W-:-:S00]  /*0970*/  NOP ;  /* 0x0000000000007918 */ /* 0x000fc00000000000 */
        /* <DEDUP_REMOVED lines=8> */
.L_x_14:


//--------------------- .nv.shared.reserved.0     --------------------------
	.section	.nv.shared.reserved.0,"aw",@nobits
	.weak		__nv_reservedSMEM_offset_0_alias
	.size		__nv_reservedSMEM_offset_0_alias, 0, 64
	.other		__nv_reservedSMEM_offset_0_alias,@"STO_CUDA_RESERVED_SHARED STV_DEFAULT"
__nv_reservedSMEM_offset_0_alias:
	.zero		0
	.zero		64


//--------------------- .nv.constant0.default_function_kernel --------------------------
	.section	.nv.constant0.default_function_kernel,"a",@progbits
	.sectionflags	@""
	.align	4
.nv.constant0.default_function_kernel:
	.zero		912


//--------------------- SYMBOLS --------------------------

	.type		.nv.reservedSmem.offset0,@object
	.size		.nv.reservedSmem.offset0,0x4
